//
// Generated by NVIDIA NVVM Compiler
//
// Compiler Build ID: CL-36424714
// Cuda compilation tools, release 13.0, V13.0.88
// Based on NVVM 20.0.0
//

.version 9.0
.target sm_100
.address_size 64

	// .globl	_Z16findMotionKernelPiS_S_i

.visible .entry _Z16findMotionKernelPiS_S_i(
	.param .u64 .ptr .align 1 _Z16findMotionKernelPiS_S_i_param_0,
	.param .u64 .ptr .align 1 _Z16findMotionKernelPiS_S_i_param_1,
	.param .u64 .ptr .align 1 _Z16findMotionKernelPiS_S_i_param_2,
	.param .u32 _Z16findMotionKernelPiS_S_i_param_3
)
{
	.reg .pred 	%p<6>;
	.reg .b32 	%r<25>;
	.reg .b64 	%rd<28>;

	ld.param.u64 	%rd4, [_Z16findMotionKernelPiS_S_i_param_0];
	ld.param.u64 	%rd5, [_Z16findMotionKernelPiS_S_i_param_1];
	ld.param.u64 	%rd6, [_Z16findMotionKernelPiS_S_i_param_2];
	ld.param.u32 	%r5, [_Z16findMotionKernelPiS_S_i_param_3];
	cvta.to.global.u64 	%rd1, %rd6;
	cvta.to.global.u64 	%rd2, %rd5;
	cvta.to.global.u64 	%rd3, %rd4;
	mov.u32 	%r6, %ctaid.x;
	mov.u32 	%r7, %ntid.x;
	mov.u32 	%r8, %tid.x;
	mad.lo.s32 	%r1, %r6, %r7, %r8;
	mov.u32 	%r9, %nctaid.x;
	add.s32 	%r10, %r9, %r6;
	mad.lo.s32 	%r2, %r10, %r7, %r8;
	add.s32 	%r11, %r10, %r9;
	mad.lo.s32 	%r3, %r11, %r7, %r8;
	mul.wide.s32 	%rd7, %r1, 4;
	add.s64 	%rd8, %rd3, %rd7;
	ld.global.u32 	%r12, [%rd8];
	add.s64 	%rd9, %rd2, %rd7;
	ld.global.u32 	%r13, [%rd9];
	sub.s32 	%r14, %r12, %r13;
	setp.gt.s32 	%p1, %r14, %r5;
	neg.s32 	%r16, %r5;
	setp.lt.s32 	%p2, %r14, %r16;
	or.pred  	%p3, %p1, %p2;
	@%p3 bra 	$L__BB0_3;
	mul.wide.s32 	%rd10, %r2, 4;
	add.s64 	%rd11, %rd3, %rd10;
	ld.global.u32 	%r17, [%rd11];
	add.s64 	%rd12, %rd2, %rd10;
	ld.global.u32 	%r18, [%rd12];
	sub.s32 	%r19, %r17, %r18;
	setp.gt.s32 	%p4, %r19, %r5;
	@%p4 bra 	$L__BB0_3;
	mul.wide.s32 	%rd13, %r3, 4;
	add.s64 	%rd14, %rd3, %rd13;
	ld.global.u32 	%r20, [%rd14];
	add.s64 	%rd15, %rd2, %rd13;
	ld.global.u32 	%r21, [%rd15];
	sub.s32 	%r22, %r20, %r21;
	setp.le.s32 	%p5, %r22, %r5;
	@%p5 bra 	$L__BB0_4;
$L__BB0_3:
	add.s64 	%rd23, %rd1, %rd7;
	mov.b32 	%r24, 255;
	st.global.u32 	[%rd23], %r24;
	mul.wide.s32 	%rd24, %r2, 4;
	add.s64 	%rd25, %rd1, %rd24;
	st.global.u32 	[%rd25], %r24;
	mul.wide.s32 	%rd26, %r3, 4;
	add.s64 	%rd27, %rd1, %rd26;
	st.global.u32 	[%rd27], %r24;
	bra.uni 	$L__BB0_5;
$L__BB0_4:
	add.s64 	%rd17, %rd1, %rd7;
	mov.b32 	%r23, 0;
	st.global.u32 	[%rd17], %r23;
	add.s64 	%rd19, %rd1, %rd10;
	st.global.u32 	[%rd19], %r23;
	add.s64 	%rd21, %rd1, %rd13;
	st.global.u32 	[%rd21], %r23;
$L__BB0_5:
	ret;

}
	// .globl	_Z18findClustersKernelPiS_
.visible .entry _Z18findClustersKernelPiS_(
	.param .u64 .ptr .align 1 _Z18findClustersKernelPiS__param_0,
	.param .u64 .ptr .align 1 _Z18findClustersKernelPiS__param_1
)
{
	.reg .pred 	%p<36>;
	.reg .b32 	%r<93>;
	.reg .b64 	%rd<22>;

	ld.param.u64 	%rd3, [_Z18findClustersKernelPiS__param_0];
	ld.param.u64 	%rd4, [_Z18findClustersKernelPiS__param_1];
	cvta.to.global.u64 	%rd1, %rd3;
	cvta.to.global.u64 	%rd5, %rd4;
	mov.u32 	%r1, %tid.x;
	mov.u32 	%r2, %ctaid.x;
	mov.u32 	%r3, %ntid.x;
	mad.lo.s32 	%r55, %r2, %r3, %r1;
	mul.wide.s32 	%rd6, %r55, 4;
	add.s64 	%rd2, %rd5, %rd6;
	mov.b32 	%r56, 0;
	st.global.u32 	[%rd2], %r56;
	add.s64 	%rd7, %rd1, %rd6;
	ld.global.u32 	%r57, [%rd7];
	setp.eq.s32 	%p1, %r57, 0;
	@%p1 bra 	$L__BB1_30;
	add.s32 	%r77, %r1, -4;
	add.s32 	%r5, %r2, -4;
	mov.u32 	%r6, %nctaid.x;
	add.s32 	%r7, %r2, 4;
	max.s32 	%r59, %r5, %r7;
	sub.s32 	%r60, %r59, %r2;
	add.s32 	%r61, %r60, 1;
	add.s32 	%r8, %r60, 4;
	and.b32  	%r9, %r61, 3;
	mul.lo.s32 	%r10, %r5, %r3;
	add.s32 	%r11, %r2, -3;
	add.s32 	%r12, %r10, %r3;
	add.s32 	%r13, %r2, -2;
	add.s32 	%r14, %r12, %r3;
	add.s32 	%r15, %r2, -1;
	add.s32 	%r16, %r1, 4;
	shl.b32 	%r17, %r3, 2;
	mov.b32 	%r89, 0;
$L__BB1_2:
	setp.eq.s32 	%p2, %r9, 0;
	mov.u32 	%r81, %r5;
	@%p2 bra 	$L__BB1_14;
	setp.ge.u32 	%p3, %r77, %r3;
	setp.ge.u32 	%p4, %r5, %r6;
	or.pred  	%p5, %p3, %p4;
	@%p5 bra 	$L__BB1_6;
	add.s32 	%r62, %r10, %r77;
	mul.wide.s32 	%rd8, %r62, 4;
	add.s64 	%rd9, %rd1, %rd8;
	ld.global.u32 	%r63, [%rd9];
	setp.lt.s32 	%p6, %r63, 1;
	@%p6 bra 	$L__BB1_6;
	add.s32 	%r89, %r89, 1;
	st.global.u32 	[%rd2], %r89;
$L__BB1_6:
	setp.eq.s32 	%p7, %r9, 1;
	mov.u32 	%r81, %r11;
	@%p7 bra 	$L__BB1_14;
	setp.ge.u32 	%p8, %r77, %r3;
	setp.ge.u32 	%p9, %r11, %r6;
	or.pred  	%p10, %p8, %p9;
	@%p10 bra 	$L__BB1_10;
	add.s32 	%r64, %r12, %r77;
	mul.wide.s32 	%rd10, %r64, 4;
	add.s64 	%rd11, %rd1, %rd10;
	ld.global.u32 	%r65, [%rd11];
	setp.lt.s32 	%p11, %r65, 1;
	@%p11 bra 	$L__BB1_10;
	add.s32 	%r89, %r89, 1;
	st.global.u32 	[%rd2], %r89;
$L__BB1_10:
	setp.eq.s32 	%p12, %r9, 2;
	mov.u32 	%r81, %r13;
	@%p12 bra 	$L__BB1_14;
	setp.ge.u32 	%p13, %r77, %r3;
	setp.ge.u32 	%p14, %r13, %r6;
	or.pred  	%p15, %p13, %p14;
	mov.u32 	%r81, %r15;
	@%p15 bra 	$L__BB1_14;
	add.s32 	%r66, %r14, %r77;
	mul.wide.s32 	%rd12, %r66, 4;
	add.s64 	%rd13, %rd1, %rd12;
	ld.global.u32 	%r67, [%rd13];
	setp.lt.s32 	%p16, %r67, 1;
	mov.u32 	%r81, %r15;
	@%p16 bra 	$L__BB1_14;
	add.s32 	%r89, %r89, 1;
	st.global.u32 	[%rd2], %r89;
	mov.u32 	%r81, %r15;
$L__BB1_14:
	setp.lt.u32 	%p17, %r8, 3;
	@%p17 bra 	$L__BB1_29;
	add.s32 	%r68, %r81, 3;
	mad.lo.s32 	%r85, %r3, %r68, %r77;
	add.s32 	%r69, %r81, 2;
	mad.lo.s32 	%r84, %r3, %r69, %r77;
	mul.lo.s32 	%r70, %r3, %r81;
	add.s32 	%r71, %r70, %r3;
	add.s32 	%r83, %r77, %r71;
	add.s32 	%r82, %r77, %r70;
$L__BB1_16:
	setp.ge.u32 	%p18, %r77, %r3;
	setp.ge.u32 	%p19, %r81, %r6;
	or.pred  	%p20, %p18, %p19;
	@%p20 bra 	$L__BB1_19;
	mul.wide.s32 	%rd14, %r82, 4;
	add.s64 	%rd15, %rd1, %rd14;
	ld.global.u32 	%r72, [%rd15];
	setp.lt.s32 	%p21, %r72, 1;
	@%p21 bra 	$L__BB1_19;
	add.s32 	%r89, %r89, 1;
	st.global.u32 	[%rd2], %r89;
$L__BB1_19:
	add.s32 	%r39, %r81, 1;
	setp.ge.u32 	%p23, %r39, %r6;
	or.pred  	%p24, %p18, %p23;
	@%p24 bra 	$L__BB1_22;
	mul.wide.s32 	%rd16, %r83, 4;
	add.s64 	%rd17, %rd1, %rd16;
	ld.global.u32 	%r73, [%rd17];
	setp.lt.s32 	%p25, %r73, 1;
	@%p25 bra 	$L__BB1_22;
	add.s32 	%r89, %r89, 1;
	st.global.u32 	[%rd2], %r89;
$L__BB1_22:
	add.s32 	%r42, %r39, 1;
	setp.ge.u32 	%p27, %r42, %r6;
	or.pred  	%p28, %p18, %p27;
	@%p28 bra 	$L__BB1_25;
	mul.wide.s32 	%rd18, %r84, 4;
	add.s64 	%rd19, %rd1, %rd18;
	ld.global.u32 	%r74, [%rd19];
	setp.lt.s32 	%p29, %r74, 1;
	@%p29 bra 	$L__BB1_25;
	add.s32 	%r89, %r89, 1;
	st.global.u32 	[%rd2], %r89;
$L__BB1_25:
	add.s32 	%r45, %r42, 1;
	setp.ge.u32 	%p31, %r45, %r6;
	or.pred  	%p32, %p18, %p31;
	@%p32 bra 	$L__BB1_28;
	mul.wide.s32 	%rd20, %r85, 4;
	add.s64 	%rd21, %rd1, %rd20;
	ld.global.u32 	%r75, [%rd21];
	setp.lt.s32 	%p33, %r75, 1;
	@%p33 bra 	$L__BB1_28;
	add.s32 	%r89, %r89, 1;
	st.global.u32 	[%rd2], %r89;
$L__BB1_28:
	add.s32 	%r85, %r85, %r17;
	add.s32 	%r84, %r84, %r17;
	add.s32 	%r83, %r83, %r17;
	add.s32 	%r82, %r82, %r17;
	setp.lt.s32 	%p34, %r45, %r7;
	add.s32 	%r81, %r45, 1;
	@%p34 bra 	$L__BB1_16;
$L__BB1_29:
	add.s32 	%r54, %r77, 1;
	setp.ne.s32 	%p35, %r77, %r16;
	mov.u32 	%r77, %r54;
	@%p35 bra 	$L__BB1_2;
$L__BB1_30:
	ret;

}


// ===== COMPILED SASS (sm_100) =====

	.target	sm_100

	.elftype	@"ET_EXEC"


//--------------------- .note.nv.tkinfo           --------------------------
	.section	.note.nv.tkinfo,"",@"SHT_NOTE"
	.sectionflags	@"SHF_NOTE_NV_TKINFO"
	.tkinfo
        /*0018*/ 	.word	0x00000002
        /*0030*/ 	.string	""
        /*0030*/ 	.string	"ptxas"
        /*0030*/ 	.string	"Cuda compilation tools, release 13.0, V13.0.88"
        /*0030*/ 	.string	"Build cuda_13.0.r13.0/compiler.36424714_0"
        /*0030*/ 	.string	"-arch sm_100 -m 64 "



//--------------------- .note.nv.cuinfo           --------------------------
	.section	.note.nv.cuinfo,"",@"SHT_NOTE"
	.sectionflags	@"SHF_NOTE_NV_CUINFO"
        /*0018*/ 	.short	0x0002
        /*001a*/ 	.short	0x0064
        /*001c*/ 	.short	0x0082
	.zero		2


//--------------------- .nv.info                  --------------------------
	.section	.nv.info,"",@"SHT_CUDA_INFO"
	.align	4


	//----- nvinfo : EIATTR_REGCOUNT
	.align		4
        /*0000*/ 	.byte	0x04, 0x2f
        /*0002*/ 	.short	(.L_1 - .L_0)
	.align		4
.L_0:
        /*0004*/ 	.word	index@(_Z16findMotionKernelPiS_S_i)
        /*0008*/ 	.word	0x00000012


	//----- nvinfo : EIATTR_FRAME_SIZE
	.align		4
.L_1:
        /*000c*/ 	.byte	0x04, 0x11
        /*000e*/ 	.short	(.L_3 - .L_2)
	.align		4
.L_2:
        /*0010*/ 	.word	index@(_Z16findMotionKernelPiS_S_i)
        /*0014*/ 	.word	0x00000000


	//----- nvinfo : EIATTR_REGCOUNT
	.align		4
.L_3:
        /*0018*/ 	.byte	0x04, 0x2f
        /*001a*/ 	.short	(.L_5 - .L_4)
	.align		4
.L_4:
        /*001c*/ 	.word	index@(_Z18findClustersKernelPiS_)
        /*0020*/ 	.word	0x00000020


	//----- nvinfo : EIATTR_FRAME_SIZE
	.align		4
.L_5:
        /*0024*/ 	.byte	0x04, 0x11
        /*0026*/ 	.short	(.L_7 - .L_6)
	.align		4
.L_6:
        /*0028*/ 	.word	index@(_Z18findClustersKernelPiS_)
        /*002c*/ 	.word	0x00000000


	//----- nvinfo : EIATTR_MIN_STACK_SIZE
	.align		4
.L_7:
        /*0030*/ 	.byte	0x04, 0x12
        /*0032*/ 	.short	(.L_9 - .L_8)
	.align		4
.L_8:
        /*0034*/ 	.word	index@(_Z18findClustersKernelPiS_)
        /*0038*/ 	.word	0x00000000


	//----- nvinfo : EIATTR_MIN_STACK_SIZE
	.align		4
.L_9:
        /*003c*/ 	.byte	0x04, 0x12
        /*003e*/ 	.short	(.L_11 - .L_10)
	.align		4
.L_10:
        /*0040*/ 	.word	index@(_Z16findMotionKernelPiS_S_i)
        /*0044*/ 	.word	0x00000000
.L_11:


//--------------------- .nv.compat                --------------------------
	.section	.nv.compat,"",@"SHT_CUDA_COMPAT_INFO"
	.align	4
        /*0000*/ 	.byte	0x02, 0x09, 0x00, 0x00, 0x02, 0x02, 0x01, 0x00, 0x02, 0x05, 0x05, 0x00, 0x03, 0x07, 0x01, 0x01
        /*0010*/ 	.byte	0x02, 0x03, 0x00, 0x00, 0x02, 0x06, 0x01, 0x00, 0x04, 0x0b, 0x08, 0x00, 0x09, 0x00, 0x00, 0x00
        /*0020*/ 	.byte	0x00, 0x00, 0x00, 0x00


//--------------------- .nv.info._Z18findClustersKernelPiS_ --------------------------
	.section	.nv.info._Z18findClustersKernelPiS_,"",@"SHT_CUDA_INFO"
	.sectionflags	@""
	.align	4


	//----- nvinfo : EIATTR_CUDA_API_VERSION
	.align		4
        /*0000*/ 	.byte	0x04, 0x37
        /*0002*/ 	.short	(.L_13 - .L_12)
.L_12:
        /*0004*/ 	.word	0x00000082


	//----- nvinfo : EIATTR_KPARAM_INFO
	.align		4
.L_13:
        /*0008*/ 	.byte	0x04, 0x17
        /*000a*/ 	.short	(.L_15 - .L_14)
.L_14:
        /*000c*/ 	.word	0x00000000
        /*0010*/ 	.short	0x0001
        /*0012*/ 	.short	0x0008
        /*0014*/ 	.byte	0x00, 0xf5, 0x21, 0x00


	//----- nvinfo : EIATTR_KPARAM_INFO
	.align		4
.L_15:
        /*0018*/ 	.byte	0x04, 0x17
        /*001a*/ 	.short	(.L_17 - .L_16)
.L_16:
        /*001c*/ 	.word	0x00000000
        /*0020*/ 	.short	0x0000
        /*0022*/ 	.short	0x0000
        /*0024*/ 	.byte	0x00, 0xf5, 0x21, 0x00


	//----- nvinfo : EIATTR_SPARSE_MMA_MASK
	.align		4
.L_17:
        /*0028*/ 	.byte	0x03, 0x50
        /*002a*/ 	.short	0x0000


	//----- nvinfo : EIATTR_MAXREG_COUNT
	.align		4
        /*002c*/ 	.byte	0x03, 0x1b
        /*002e*/ 	.short	0x00ff


	//----- nvinfo : EIATTR_MERCURY_ISA_VERSION
	.align		4
        /*0030*/ 	.byte	0x03, 0x5f
        /*0032*/ 	.short	0x0101


	//----- nvinfo : EIATTR_VRC_CTA_INIT_COUNT
	.align		4
        /*0034*/ 	.byte	0x02, 0x4a
	.zero		1
	.zero		1


	//----- nvinfo : EIATTR_EXIT_INSTR_OFFSETS
	.align		4
        /*0038*/ 	.byte	0x04, 0x1c
        /*003a*/ 	.short	(.L_19 - .L_18)


	//   ....[0]....
.L_18:
        /*003c*/ 	.word	0x000000d0


	//   ....[1]....
        /*0040*/ 	.word	0x000008e0


	//----- nvinfo : EIATTR_CRS_STACK_SIZE
	.align		4
.L_19:
        /*0044*/ 	.byte	0x04, 0x1e
        /*0046*/ 	.short	(.L_21 - .L_20)
.L_20:
        /*0048*/ 	.word	0x00000000


	//----- nvinfo : EIATTR_CBANK_PARAM_SIZE
	.align		4
.L_21:
        /*004c*/ 	.byte	0x03, 0x19
        /*004e*/ 	.short	0x0010


	//----- nvinfo : EIATTR_PARAM_CBANK
	.align		4
        /*0050*/ 	.byte	0x04, 0x0a
        /*0052*/ 	.short	(.L_23 - .L_22)
	.align		4
.L_22:
        /*0054*/ 	.word	index@(.nv.constant0._Z18findClustersKernelPiS_)
        /*0058*/ 	.short	0x0380
        /*005a*/ 	.short	0x0010


	//----- nvinfo : EIATTR_SW_WAR
	.align		4
.L_23:
        /*005c*/ 	.byte	0x04, 0x36
        /*005e*/ 	.short	(.L_25 - .L_24)
.L_24:
        /*0060*/ 	.word	0x00000008
.L_25:


//--------------------- .nv.info._Z16findMotionKernelPiS_S_i --------------------------
	.section	.nv.info._Z16findMotionKernelPiS_S_i,"",@"SHT_CUDA_INFO"
	.sectionflags	@""
	.align	4


	//----- nvinfo : EIATTR_CUDA_API_VERSION
	.align		4
        /*0000*/ 	.byte	0x04, 0x37
        /*0002*/ 	.short	(.L_27 - .L_26)
.L_26:
        /*0004*/ 	.word	0x00000082


	//----- nvinfo : EIATTR_KPARAM_INFO
	.align		4
.L_27:
        /*0008*/ 	.byte	0x04, 0x17
        /*000a*/ 	.short	(.L_29 - .L_28)
.L_28:
        /*000c*/ 	.word	0x00000000
        /*0010*/ 	.short	0x0003
        /*0012*/ 	.short	0x0018
        /*0014*/ 	.byte	0x00, 0xf0, 0x11, 0x00


	//----- nvinfo : EIATTR_KPARAM_INFO
	.align		4
.L_29:
        /*0018*/ 	.byte	0x04, 0x17
        /*001a*/ 	.short	(.L_31 - .L_30)
.L_30:
        /*001c*/ 	.word	0x00000000
        /*0020*/ 	.short	0x0002
        /*0022*/ 	.short	0x0010
        /*0024*/ 	.byte	0x00, 0xf5, 0x21, 0x00


	//----- nvinfo : EIATTR_KPARAM_INFO
	.align		4
.L_31:
        /*0028*/ 	.byte	0x04, 0x17
        /*002a*/ 	.short	(.L_33 - .L_32)
.L_32:
        /*002c*/ 	.word	0x00000000
        /*0030*/ 	.short	0x0001
        /*0032*/ 	.short	0x0008
        /*0034*/ 	.byte	0x00, 0xf5, 0x21, 0x00


	//----- nvinfo : EIATTR_KPARAM_INFO
	.align		4
.L_33:
        /*0038*/ 	.byte	0x04, 0x17
        /*003a*/ 	.short	(.L_35 - .L_34)
.L_34:
        /*003c*/ 	.word	0x00000000
        /*0040*/ 	.short	0x0000
        /*0042*/ 	.short	0x0000
        /*0044*/ 	.byte	0x00, 0xf5, 0x21, 0x00


	//----- nvinfo : EIATTR_SPARSE_MMA_MASK
	.align		4
.L_35:
        /*0048*/ 	.byte	0x03, 0x50
        /*004a*/ 	.short	0x0000


	//----- nvinfo : EIATTR_MAXREG_COUNT
	.align		4
        /*004c*/ 	.byte	0x03, 0x1b
        /*004e*/ 	.short	0x00ff


	//----- nvinfo : EIATTR_MERCURY_ISA_VERSION
	.align		4
        /*0050*/ 	.byte	0x03, 0x5f
        /*0052*/ 	.short	0x0101


	//----- nvinfo : EIATTR_VRC_CTA_INIT_COUNT
	.align		4
        /*0054*/ 	.byte	0x02, 0x4a
	.zero		1
	.zero		1


	//----- nvinfo : EIATTR_EXIT_INSTR_OFFSETS
	.align		4
        /*0058*/ 	.byte	0x04, 0x1c
        /*005a*/ 	.short	(.L_37 - .L_36)


	//   ....[0]....
.L_36:
        /*005c*/ 	.word	0x000002f0


	//   ....[1]....
        /*0060*/ 	.word	0x00000370


	//----- nvinfo : EIATTR_CRS_STACK_SIZE
	.align		4
.L_37:
        /*0064*/ 	.byte	0x04, 0x1e
        /*0066*/ 	.short	(.L_39 - .L_38)
.L_38:
        /*0068*/ 	.word	0x00000000


	//----- nvinfo : EIATTR_CBANK_PARAM_SIZE
	.align		4
.L_39:
        /*006c*/ 	.byte	0x03, 0x19
        /*006e*/ 	.short	0x001c


	//----- nvinfo : EIATTR_PARAM_CBANK
	.align		4
        /*0070*/ 	.byte	0x04, 0x0a
        /*0072*/ 	.short	(.L_41 - .L_40)
	.align		4
.L_40:
        /*0074*/ 	.word	index@(.nv.constant0._Z16findMotionKernelPiS_S_i)
        /*0078*/ 	.short	0x0380
        /*007a*/ 	.short	0x001c


	//----- nvinfo : EIATTR_SW_WAR
	.align		4
.L_41:
        /*007c*/ 	.byte	0x04, 0x36
        /*007e*/ 	.short	(.L_43 - .L_42)
.L_42:
        /*0080*/ 	.word	0x00000008
.L_43:


//--------------------- .nv.callgraph             --------------------------
	.section	.nv.callgraph,"",@"SHT_CUDA_CALLGRAPH"
	.align	4
	.sectionentsize	8
	.align		4
        /*0000*/ 	.word	0x00000000
	.align		4
        /*0004*/ 	.word	0xffffffff
	.align		4
        /*0008*/ 	.word	0x00000000
	.align		4
        /*000c*/ 	.word	0xfffffffe
	.align		4
        /*0010*/ 	.word	0x00000000
	.align		4
        /*0014*/ 	.word	0xfffffffd
	.align		4
        /*0018*/ 	.word	0x00000000
	.align		4
        /*001c*/ 	.word	0xfffffffc


//--------------------- .text._Z18findClustersKernelPiS_ --------------------------
	.section	.text._Z18findClustersKernelPiS_,"ax",@progbits
	.align	128
        .global         _Z18findClustersKernelPiS_
        .type           _Z18findClustersKernelPiS_,@function
        .size           _Z18findClustersKernelPiS_,(.L_x_22 - _Z18findClustersKernelPiS_)
        .other          _Z18findClustersKernelPiS_,@"STO_CUDA_ENTRY STV_DEFAULT"
_Z18findClustersKernelPiS_:
.text._Z18findClustersKernelPiS_:
[----:B------:R-:W-:Y:S01]  /*0000*/  LDC R1, c[0x0][0x37c] ;  /* 0x0000df00ff017b82 */ /* 0x000fe20000000800 */
[----:B------:R-:W0:Y:S07]  /*0010*/  S2R R15, SR_TID.X ;  /* 0x00000000000f7919 */ /* 0x000e2e0000002100 */
[----:B------:R-:W0:Y:S01]  /*0020*/  S2UR UR6, SR_CTAID.X ;  /* 0x00000000000679c3 */ /* 0x000e220000002500 */
[----:B------:R-:W1:Y:S07]  /*0030*/  LDCU.64 UR12, c[0x0][0x358] ;  /* 0x00006b00ff0c77ac */ /* 0x000e6e0008000a00 */
[----:B------:R-:W0:Y:S08]  /*0040*/  LDC R0, c[0x0][0x360] ;  /* 0x0000d800ff007b82 */ /* 0x000e300000000800 */
[----:B------:R-:W2:Y:S08]  /*0050*/  LDC.64 R2, c[0x0][0x388] ;  /* 0x0000e200ff027b82 */ /* 0x000eb00000000a00 */
[----:B------:R-:W3:Y:S01]  /*0060*/  LDC.64 R4, c[0x0][0x380] ;  /* 0x0000e000ff047b82 */ /* 0x000ee20000000a00 */
[----:B0-----:R-:W-:-:S04]  /*0070*/  IMAD R7, R0, UR6, R15 ;  /* 0x0000000600077c24 */ /* 0x001fc8000f8e020f */
[----:B--2---:R-:W-:-:S05]  /*0080*/  IMAD.WIDE R2, R7, 0x4, R2 ;  /* 0x0000000407027825 */ /* 0x004fca00078e0202 */
[----:B-1----:R0:W-:Y:S01]  /*0090*/  STG.E desc[UR12][R2.64], RZ ;  /* 0x000000ff02007986 */ /* 0x0021e2000c10190c */
[----:B---3--:R-:W-:-:S06]  /*00a0*/  IMAD.WIDE R4, R7, 0x4, R4 ;  /* 0x0000000407047825 */ /* 0x008fcc00078e0204 */
[----:B------:R-:W2:Y:S02]  /*00b0*/  LDG.E R4, desc[UR12][R4.64] ;  /* 0x0000000c04047981 */ /* 0x000ea4000c1e1900 */
[----:B--2---:R-:W-:-:S13]  /*00c0*/  ISETP.NE.AND P0, PT, R4, RZ, PT ;  /* 0x000000ff0400720c */ /* 0x004fda0003f05270 */
[----:B0-----:R-:W-:Y:S05]  /*00d0*/  @!P0 EXIT ;  /* 0x000000000000894d */ /* 0x001fea0003800000 */
[----:B------:R-:W0:Y:S01]  /*00e0*/  LDC R8, c[0x0][0x370] ;  /* 0x0000dc00ff087b82 */ /* 0x000e220000000800 */
[----:B------:R-:W-:Y:S01]  /*00f0*/  UIADD3 UR7, UPT, UPT, UR6, -0x4, URZ ;  /* 0xfffffffc06077890 */ /* 0x000fe2000fffe0ff */
[C---:B------:R-:W-:Y:S01]  /*0100*/  VIADD R13, R15.reuse, 0xfffffffc ;  /* 0xfffffffc0f0d7836 */ /* 0x040fe20000000000 */
[----:B------:R-:W-:Y:S01]  /*0110*/  UIADD3 UR8, UPT, UPT, UR6, 0x4, URZ ;  /* 0x0000000406087890 */ /* 0x000fe2000fffe0ff */
[----:B------:R-:W-:Y:S01]  /*0120*/  IADD3 R10, PT, PT, R15, 0x4, RZ ;  /* 0x000000040f0a7810 */ /* 0x000fe20007ffe0ff */
[----:B------:R-:W-:Y:S01]  /*0130*/  IMAD.MOV.U32 R15, RZ, RZ, RZ ;  /* 0x000000ffff0f7224 */ /* 0x000fe200078e00ff */
[----:B------:R-:W-:Y:S01]  /*0140*/  UIADD3 UR9, UPT, UPT, UR6, -0x3, URZ ;  /* 0xfffffffd06097890 */ /* 0x000fe2000fffe0ff */
[----:B------:R-:W-:Y:S01]  /*0150*/  IMAD R9, R0, UR7, RZ ;  /* 0x0000000700097c24 */ /* 0x000fe2000f8e02ff */
[----:B------:R-:W-:Y:S02]  /*0160*/  UISETP.LT.AND UP0, UPT, UR7, UR8, UPT ;  /* 0x000000080700728c */ /* 0x000fe4000bf01270 */
[----:B------:R-:W-:Y:S01]  /*0170*/  UIADD3 UR10, UPT, UPT, UR6, -0x2, URZ ;  /* 0xfffffffe060a7890 */ /* 0x000fe2000fffe0ff */
[----:B------:R-:W-:Y:S01]  /*0180*/  IMAD.IADD R11, R9, 0x1, R0 ;  /* 0x00000001090b7824 */ /* 0x000fe200078e0200 */
[----:B------:R-:W-:-:S03]  /*0190*/  USEL UR4, UR7, UR8, !UP0 ;  /* 0x0000000807047287 */ /* 0x000fc6000c000000 */
[----:B------:R-:W-:Y:S01]  /*01a0*/  IMAD.IADD R12, R11, 0x1, R0 ;  /* 0x000000010b0c7824 */ /* 0x000fe200078e0200 */
[----:B------:R-:W-:Y:S02]  /*01b0*/  UIADD3 UR4, UPT, UPT, UR4, -UR6, URZ ;  /* 0x8000000604047290 */ /* 0x000fe4000fffe0ff */
[----:B------:R-:W-:Y:S02]  /*01c0*/  UIADD3 UR6, UPT, UPT, UR6, -0x1, URZ ;  /* 0xffffffff06067890 */ /* 0x000fe4000fffe0ff */
[----:B------:R-:W-:Y:S02]  /*01d0*/  UIADD3 UR5, UPT, UPT, UR4, 0x1, URZ ;  /* 0x0000000104057890 */ /* 0x000fe4000fffe0ff */
[----:B------:R-:W-:Y:S02]  /*01e0*/  UIADD3 UR4, UPT, UPT, UR4, 0x4, URZ ;  /* 0x0000000404047890 */ /* 0x000fe4000fffe0ff */
[----:B------:R-:W-:Y:S02]  /*01f0*/  ULOP3.LUT UR5, UR5, 0x3, URZ, 0xc0, !UPT ;  /* 0x0000000305057892 */ /* 0x000fe4000f8ec0ff */
[----:B------:R-:W-:-:S11]  /*0200*/  UISETP.GE.U32.AND UP0, UPT, UR4, 0x3, UPT ;  /* 0x000000030400788c */ /* 0x000fd6000bf06070 */
.L_x_16:
[----:B------:R-:W-:Y:S01]  /*0210*/  UISETP.NE.AND UP1, UPT, UR5, URZ, UPT ;  /* 0x000000ff0500728c */ /* 0x000fe2000bf25270 */
[----:B------:R-:W-:-:S08]  /*0220*/  MOV R17, UR7 ;  /* 0x0000000700117c02 */ /* 0x000fd00008000f00 */
[----:B01234-:R-:W-:Y:S05]  /*0230*/  BRA.U !UP1, `(.L_x_0) ;  /* 0x0000000109b47547 */ /* 0x01ffea000b800000 */
[----:B0-----:R-:W-:Y:S01]  /*0240*/  ISETP.LE.U32.AND P0, PT, R8, UR7, PT ;  /* 0x0000000708007c0c */ /* 0x001fe2000bf03070 */
[----:B------:R-:W-:Y:S03]  /*0250*/  BSSY.RECONVERGENT B0, `(.L_x_1) ;  /* 0x000000a000007945 */ /* 0x000fe60003800200 */
[----:B------:R-:W-:-:S13]  /*0260*/  ISETP.GE.U32.OR P0, PT, R13, R0, P0 ;  /* 0x000000000d00720c */ /* 0x000fda0000706470 */
[----:B------:R-:W-:Y:S05]  /*0270*/  @P0 BRA `(.L_x_2) ;  /* 0x00000000001c0947 */ /* 0x000fea0003800000 */
[----:B------:R-:W0:Y:S01]  /*0280*/  LDC.64 R4, c[0x0][0x380] ;  /* 0x0000e000ff047b82 */ /* 0x000e220000000a00 */
[----:B------:R-:W-:-:S04]  /*0290*/  IMAD.IADD R7, R9, 0x1, R13 ;  /* 0x0000000109077824 */ /* 0x000fc800078e020d */
[----:B0-----:R-:W-:-:S06]  /*02a0*/  IMAD.WIDE R4, R7, 0x4, R4 ;  /* 0x0000000407047825 */ /* 0x001fcc00078e0204 */
[----:B------:R-:W2:Y:S02]  /*02b0*/  LDG.E R4, desc[UR12][R4.64] ;  /* 0x0000000c04047981 */ /* 0x000ea4000c1e1900 */
[----:B--2---:R-:W-:-:S13]  /*02c0*/  ISETP.GE.AND P0, PT, R4, 0x1, PT ;  /* 0x000000010400780c */ /* 0x004fda0003f06270 */
[----:B------:R-:W-:-:S05]  /*02d0*/  @P0 VIADD R15, R15, 0x1 ;  /* 0x000000010f0f0836 */ /* 0x000fca0000000000 */
[----:B------:R0:W-:Y:S02]  /*02e0*/  @P0 STG.E desc[UR12][R2.64], R15 ;  /* 0x0000000f02000986 */ /* 0x0001e4000c10190c */
.L_x_2:
[----:B------:R-:W-:Y:S05]  /*02f0*/  BSYNC.RECONVERGENT B0 ;  /* 0x0000000000007941 */ /* 0x000fea0003800200 */
.L_x_1:
[----:B------:R-:W-:Y:S01]  /*0300*/  UISETP.NE.AND UP1, UPT, UR5, 0x1, UPT ;  /* 0x000000010500788c */ /* 0x000fe2000bf25270 */
[----:B------:R-:W-:Y:S01]  /*0310*/  BSSY.RECONVERGENT B0, `(.L_x_0) ;  /* 0x000001f000007945 */ /* 0x000fe20003800200 */
[----:B------:R-:W-:-:S07]  /*0320*/  MOV R17, UR9 ;  /* 0x0000000900117c02 */ /* 0x000fce0008000f00 */
[----:B------:R-:W-:Y:S05]  /*0330*/  BRA.U !UP1, `(.L_x_3) ;  /* 0x0000000109707547 */ /* 0x000fea000b800000 */
[----:B------:R-:W-:Y:S01]  /*0340*/  ISETP.LE.U32.AND P0, PT, R8, UR9, PT ;  /* 0x0000000908007c0c */ /* 0x000fe2000bf03070 */
[----:B------:R-:W-:Y:S03]  /*0350*/  BSSY.RECONVERGENT B1, `(.L_x_4) ;  /* 0x000000a000017945 */ /* 0x000fe60003800200 */
[----:B------:R-:W-:-:S13]  /*0360*/  ISETP.GE.U32.OR P0, PT, R13, R0, P0 ;  /* 0x000000000d00720c */ /* 0x000fda0000706470 */
[----:B------:R-:W-:Y:S05]  /*0370*/  @P0 BRA `(.L_x_5) ;  /* 0x00000000001c0947 */ /* 0x000fea0003800000 */
[----:B------:R-:W1:Y:S01]  /*0380*/  LDC.64 R4, c[0x0][0x380] ;  /* 0x0000e000ff047b82 */ /* 0x000e620000000a00 */
[----:B------:R-:W-:-:S04]  /*0390*/  IMAD.IADD R7, R11, 0x1, R13 ;  /* 0x000000010b077824 */ /* 0x000fc800078e020d */
[----:B-1----:R-:W-:-:S06]  /*03a0*/  IMAD.WIDE R4, R7, 0x4, R4 ;  /* 0x0000000407047825 */ /* 0x002fcc00078e0204 */
[----:B------:R-:W2:Y:S02]  /*03b0*/  LDG.E R4, desc[UR12][R4.64] ;  /* 0x0000000c04047981 */ /* 0x000ea4000c1e1900 */
[----:B--2---:R-:W-:-:S13]  /*03c0*/  ISETP.GE.AND P0, PT, R4, 0x1, PT ;  /* 0x000000010400780c */ /* 0x004fda0003f06270 */
[----:B0-----:R-:W-:-:S05]  /*03d0*/  @P0 IADD3 R15, PT, PT, R15, 0x1, RZ ;  /* 0x000000010f0f0810 */ /* 0x001fca0007ffe0ff */
[----:B------:R1:W-:Y:S02]  /*03e0*/  @P0 STG.E desc[UR12][R2.64], R15 ;  /* 0x0000000f02000986 */ /* 0x0003e4000c10190c */
.L_x_5:
[----:B------:R-:W-:Y:S05]  /*03f0*/  BSYNC.RECONVERGENT B1 ;  /* 0x0000000000017941 */ /* 0x000fea0003800200 */
.L_x_4:
[----:B------:R-:W-:Y:S01]  /*0400*/  UISETP.NE.AND UP1, UPT, UR5, 0x2, UPT ;  /* 0x000000020500788c */ /* 0x000fe2000bf25270 */
[----:B------:R-:W-:-:S08]  /*0410*/  IMAD.U32 R17, RZ, RZ, UR10 ;  /* 0x0000000aff117e24 */ /* 0x000fd0000f8e00ff */
[----:B------:R-:W-:Y:S05]  /*0420*/  BRA.U !UP1, `(.L_x_3) ;  /* 0x0000000109347547 */ /* 0x000fea000b800000 */
[----:B------:R-:W-:Y:S02]  /*0430*/  ISETP.LE.U32.AND P0, PT, R8, UR10, PT ;  /* 0x0000000a08007c0c */ /* 0x000fe4000bf03070 */
[----:B------:R-:W-:Y:S02]  /*0440*/  MOV R17, UR6 ;  /* 0x0000000600117c02 */ /* 0x000fe40008000f00 */
[----:B------:R-:W-:-:S13]  /*0450*/  ISETP.GE.U32.OR P0, PT, R13, R0, P0 ;  /* 0x000000000d00720c */ /* 0x000fda0000706470 */
[----:B------:R-:W-:Y:S05]  /*0460*/  @P0 BRA `(.L_x_3) ;  /* 0x0000000000240947 */ /* 0x000fea0003800000 */
[----:B------:R-:W2:Y:S01]  /*0470*/  LDC.64 R4, c[0x0][0x380] ;  /* 0x0000e000ff047b82 */ /* 0x000ea20000000a00 */
[----:B------:R-:W-:-:S04]  /*0480*/  IMAD.IADD R7, R12, 0x1, R13 ;  /* 0x000000010c077824 */ /* 0x000fc800078e020d */
[----:B--2---:R-:W-:-:S06]  /*0490*/  IMAD.WIDE R4, R7, 0x4, R4 ;  /* 0x0000000407047825 */ /* 0x004fcc00078e0204 */
[----:B------:R-:W2:Y:S01]  /*04a0*/  LDG.E R4, desc[UR12][R4.64] ;  /* 0x0000000c04047981 */ /* 0x000ea2000c1e1900 */
[----:B------:R-:W-:Y:S01]  /*04b0*/  IMAD.U32 R17, RZ, RZ, UR6 ;  /* 0x00000006ff117e24 */ /* 0x000fe2000f8e00ff */
[----:B--2---:R-:W-:-:S13]  /*04c0*/  ISETP.GE.AND P0, PT, R4, 0x1, PT ;  /* 0x000000010400780c */ /* 0x004fda0003f06270 */
[----:B01----:R-:W-:Y:S02]  /*04d0*/  @P0 IADD3 R15, PT, PT, R15, 0x1, RZ ;  /* 0x000000010f0f0810 */ /* 0x003fe40007ffe0ff */
[----:B------:R-:W-:-:S03]  /*04e0*/  @P0 MOV R17, UR6 ;  /* 0x0000000600110c02 */ /* 0x000fc60008000f00 */
[----:B------:R2:W-:Y:S04]  /*04f0*/  @P0 STG.E desc[UR12][R2.64], R15 ;  /* 0x0000000f02000986 */ /* 0x0005e8000c10190c */
.L_x_3:
[----:B------:R-:W-:Y:S05]  /*0500*/  BSYNC.RECONVERGENT B0 ;  /* 0x0000000000007941 */ /* 0x000fea0003800200 */
.L_x_0:
[----:B------:R-:W-:Y:S05]  /*0510*/  BRA.U !UP0, `(.L_x_6) ;  /* 0x0000000108e47547 */ /* 0x000fea000b800000 */
[----:B------:R-:W3:Y:S01]  /*0520*/  LDC.64 R4, c[0x0][0x380] ;  /* 0x0000e000ff047b82 */ /* 0x000ee20000000a00 */
[C---:B------:R-:W-:Y:S01]  /*0530*/  IADD3 R23, PT, PT, R17.reuse, 0x2, RZ ;  /* 0x0000000211177810 */ /* 0x040fe20007ffe0ff */
[C---:B------:R-:W-:Y:S01]  /*0540*/  VIADD R21, R17.reuse, 0x3 ;  /* 0x0000000311157836 */ /* 0x040fe20000000000 */
[----:B------:R-:W-:Y:S01]  /*0550*/  BSSY.RECONVERGENT B0, `(.L_x_6) ;  /* 0x0000035000007945 */ /* 0x000fe20003800200 */
[-C--:B------:R-:W-:Y:S01]  /*0560*/  IMAD R6, R17, R0.reuse, R0 ;  /* 0x0000000011067224 */ /* 0x080fe200078e0200 */
[-C--:B------:R-:W-:Y:S01]  /*0570*/  ISETP.GE.U32.AND P0, PT, R13, R0.reuse, PT ;  /* 0x000000000d00720c */ /* 0x080fe20003f06070 */
[-CC-:B------:R-:W-:Y:S02]  /*0580*/  IMAD R19, R17, R0.reuse, R13.reuse ;  /* 0x0000000011137224 */ /* 0x180fe400078e020d */
[-CC-:B------:R-:W-:Y:S02]  /*0590*/  IMAD R21, R21, R0.reuse, R13.reuse ;  /* 0x0000000015157224 */ /* 0x180fe400078e020d */
[----:B------:R-:W-:-:S02]  /*05a0*/  IMAD R23, R23, R0, R13 ;  /* 0x0000000017177224 */ /* 0x000fc400078e020d */
[----:B------:R-:W-:-:S07]  /*05b0*/  IMAD.IADD R27, R6, 0x1, R13 ;  /* 0x00000001061b7824 */ /* 0x000fce00078e020d */
.L_x_15:
[CC--:B0-----:R-:W-:Y:S01]  /*05c0*/  ISETP.GE.U32.OR P4, PT, R17.reuse, R8.reuse, P0 ;  /* 0x000000081100720c */ /* 0x0c1fe20000786470 */
[C---:B------:R-:W-:Y:S01]  /*05d0*/  VIADD R29, R17.reuse, 0x2 ;  /* 0x00000002111d7836 */ /* 0x040fe20000000000 */
[C---:B------:R-:W-:Y:S01]  /*05e0*/  IADD3 R7, PT, PT, R17.reuse, 0x1, RZ ;  /* 0x0000000111077810 */ /* 0x040fe20007ffe0ff */
[----:B------:R-:W-:Y:S01]  /*05f0*/  BSSY.RECONVERGENT B1, `(.L_x_7) ;  /* 0x000000b000017945 */ /* 0x000fe20003800200 */
[----:B------:R-:W-:Y:S02]  /*0600*/  IADD3 R25, PT, PT, R17, 0x3, RZ ;  /* 0x0000000311197810 */ /* 0x000fe40007ffe0ff */
[-C--:B------:R-:W-:Y:S02]  /*0610*/  ISETP.GE.U32.OR P1, PT, R7, R8.reuse, P0 ;  /* 0x000000080700720c */ /* 0x080fe40000726470 */
[-C--:B------:R-:W-:Y:S02]  /*0620*/  ISETP.GE.U32.OR P2, PT, R29, R8.reuse, P0 ;  /* 0x000000081d00720c */ /* 0x080fe40000746470 */
[----:B------:R-:W-:-:S03]  /*0630*/  ISETP.GE.U32.OR P3, PT, R25, R8, P0 ;  /* 0x000000081900720c */ /* 0x000fc60000766470 */
[----:B----4-:R-:W-:Y:S10]  /*0640*/  @P4 BRA `(.L_x_8) ;  /* 0x0000000000144947 */ /* 0x010ff40003800000 */
[----:B---3--:R-:W-:-:S06]  /*0650*/  IMAD.WIDE R6, R19, 0x4, R4 ;  /* 0x0000000413067825 */ /* 0x008fcc00078e0204 */
[----:B------:R-:W3:Y:S02]  /*0660*/  LDG.E R6, desc[UR12][R6.64] ;  /* 0x0000000c06067981 */ /* 0x000ee4000c1e1900 */
[----:B---3--:R-:W-:-:S13]  /*0670*/  ISETP.GE.AND P4, PT, R6, 0x1, PT ;  /* 0x000000010600780c */ /* 0x008fda0003f86270 */
[----:B-12---:R-:W-:-:S05]  /*0680*/  @P4 VIADD R15, R15, 0x1 ;  /* 0x000000010f0f4836 */ /* 0x006fca0000000000 */
[----:B------:R0:W-:Y:S02]  /*0690*/  @P4 STG.E desc[UR12][R2.64], R15 ;  /* 0x0000000f02004986 */ /* 0x0001e4000c10190c */
.L_x_8:
[----:B------:R-:W-:Y:S05]  /*06a0*/  BSYNC.RECONVERGENT B1 ;  /* 0x0000000000017941 */ /* 0x000fea0003800200 */
.L_x_7:
[----:B------:R-:W-:Y:S04]  /*06b0*/  BSSY.RECONVERGENT B1, `(.L_x_9) ;  /* 0x0000007000017945 */ /* 0x000fe80003800200 */
[----:B------:R-:W-:Y:S05]  /*06c0*/  @P1 BRA `(.L_x_10) ;  /* 0x0000000000141947 */ /* 0x000fea0003800000 */
[----:B---3--:R-:W-:-:S06]  /*06d0*/  IMAD.WIDE R6, R27, 0x4, R4 ;  /* 0x000000041b067825 */ /* 0x008fcc00078e0204 */
[----:B------:R-:W3:Y:S02]  /*06e0*/  LDG.E R6, desc[UR12][R6.64] ;  /* 0x0000000c06067981 */ /* 0x000ee4000c1e1900 */
[----:B---3--:R-:W-:-:S13]  /*06f0*/  ISETP.GE.AND P1, PT, R6, 0x1, PT ;  /* 0x000000010600780c */ /* 0x008fda0003f26270 */
[----:B012---:R-:W-:-:S05]  /*0700*/  @P1 IADD3 R15, PT, PT, R15, 0x1, RZ ;  /* 0x000000010f0f1810 */ /* 0x007fca0007ffe0ff */
[----:B------:R4:W-:Y:S02]  /*0710*/  @P1 STG.E desc[UR12][R2.64], R15 ;  /* 0x0000000f02001986 */ /* 0x0009e4000c10190c */
.L_x_10:
[----:B------:R-:W-:Y:S05]  /*0720*/  BSYNC.RECONVERGENT B1 ;  /* 0x0000000000017941 */ /* 0x000fea0003800200 */
.L_x_9:
[----:B------:R-:W-:Y:S04]  /*0730*/  BSSY.RECONVERGENT B1, `(.L_x_11) ;  /* 0x0000007000017945 */ /* 0x000fe80003800200 */
[----:B------:R-:W-:Y:S05]  /*0740*/  @P2 BRA `(.L_x_12) ;  /* 0x0000000000142947 */ /* 0x000fea0003800000 */
[----:B---3--:R-:W-:-:S06]  /*0750*/  IMAD.WIDE R6, R23, 0x4, R4 ;  /* 0x0000000417067825 */ /* 0x008fcc00078e0204 */
[----:B------:R-:W3:Y:S02]  /*0760*/  LDG.E R6, desc[UR12][R6.64] ;  /* 0x0000000c06067981 */ /* 0x000ee4000c1e1900 */
[----:B---3--:R-:W-:-:S13]  /*0770*/  ISETP.GE.AND P1, PT, R6, 0x1, PT ;  /* 0x000000010600780c */ /* 0x008fda0003f26270 */
[----:B012-4-:R-:W-:-:S05]  /*0780*/  @P1 VIADD R15, R15, 0x1 ;  /* 0x000000010f0f1836 */ /* 0x017fca0000000000 */
[----:B------:R0:W-:Y:S02]  /*0790*/  @P1 STG.E desc[UR12][R2.64], R15 ;  /* 0x0000000f02001986 */ /* 0x0001e4000c10190c */
.L_x_12:
[----:B------:R-:W-:Y:S05]  /*07a0*/  BSYNC.RECONVERGENT B1 ;  /* 0x0000000000017941 */ /* 0x000fea0003800200 */
.L_x_11:
[----:B------:R-:W-:Y:S04]  /*07b0*/  BSSY.RECONVERGENT B1, `(.L_x_13) ;  /* 0x0000007000017945 */ /* 0x000fe80003800200 */
[----:B------:R-:W-:Y:S05]  /*07c0*/  @P3 BRA `(.L_x_14) ;  /* 0x0000000000143947 */ /* 0x000fea0003800000 */
[----:B---3--:R-:W-:-:S06]  /*07d0*/  IMAD.WIDE R6, R21, 0x4, R4 ;  /* 0x0000000415067825 */ /* 0x008fcc00078e0204 */
[----:B------:R-:W3:Y:S02]  /*07e0*/  LDG.E R6, desc[UR12][R6.64] ;  /* 0x0000000c06067981 */ /* 0x000ee4000c1e1900 */
[----:B---3--:R-:W-:-:S13]  /*07f0*/  ISETP.GE.AND P1, PT, R6, 0x1, PT ;  /* 0x000000010600780c */ /* 0x008fda0003f26270 */
[----:B012-4-:R-:W-:-:S05]  /*0800*/  @P1 IADD3 R15, PT, PT, R15, 0x1, RZ ;  /* 0x000000010f0f1810 */ /* 0x017fca0007ffe0ff */
[----:B------:R0:W-:Y:S02]  /*0810*/  @P1 STG.E desc[UR12][R2.64], R15 ;  /* 0x0000000f02001986 */ /* 0x0001e4000c10190c */
.L_x_14:
[----:B------:R-:W-:Y:S05]  /*0820*/  BSYNC.RECONVERGENT B1 ;  /* 0x0000000000017941 */ /* 0x000fea0003800200 */
.L_x_13:
[----:B------:R-:W-:Y:S01]  /*0830*/  ISETP.GE.AND P1, PT, R25, UR8, PT ;  /* 0x0000000819007c0c */ /* 0x000fe2000bf26270 */
[C---:B------:R-:W-:Y:S01]  /*0840*/  IMAD R21, R0.reuse, 0x4, R21 ;  /* 0x0000000400157824 */ /* 0x040fe200078e0215 */
[C---:B------:R-:W-:Y:S01]  /*0850*/  LEA R23, R0.reuse, R23, 0x2 ;  /* 0x0000001700177211 */ /* 0x040fe200078e10ff */
[C---:B------:R-:W-:Y:S01]  /*0860*/  IMAD R27, R0.reuse, 0x4, R27 ;  /* 0x00000004001b7824 */ /* 0x040fe200078e021b */
[----:B------:R-:W-:Y:S01]  /*0870*/  LEA R19, R0, R19, 0x2 ;  /* 0x0000001300137211 */ /* 0x000fe200078e10ff */
[----:B------:R-:W-:-:S08]  /*0880*/  VIADD R17, R17, 0x4 ;  /* 0x0000000411117836 */ /* 0x000fd00000000000 */
[----:B------:R-:W-:Y:S05]  /*0890*/  @!P1 BRA `(.L_x_15) ;  /* 0xfffffffc00489947 */ /* 0x000fea000383ffff */
[----:B------:R-:W-:Y:S05]  /*08a0*/  BSYNC.RECONVERGENT B0 ;  /* 0x0000000000007941 */ /* 0x000fea0003800200 */
.L_x_6:
[C---:B------:R-:W-:Y:S02]  /*08b0*/  ISETP.NE.AND P0, PT, R13.reuse, R10, PT ;  /* 0x0000000a0d00720c */ /* 0x040fe40003f05270 */
[----:B------:R-:W-:-:S11]  /*08c0*/  IADD3 R13, PT, PT, R13, 0x1, RZ ;  /* 0x000000010d0d7810 */ /* 0x000fd60007ffe0ff */
[----:B------:R-:W-:Y:S05]  /*08d0*/  @P0 BRA `(.L_x_16) ;  /* 0xfffffff8004c0947 */ /* 0x000fea000383ffff */
[----:B------:R-:W-:Y:S05]  /*08e0*/  EXIT ;  /* 0x000000000000794d */ /* 0x000fea0003800000 */
.L_x_17:
[----:B------:R-:W-:-:S00]  /*08f0*/  BRA `(.L_x_17) ;  /* 0xfffffffc00fc7947 */ /* 0x000fc0000383ffff */
[----:B------:R-:W-:-:S00]  /*0900*/  NOP ;  /* 0x0000000000007918 */ /* 0x000fc00000000000 */
[----:B------:R-:W-:-:S00]  /*0910*/  NOP ;  /* 0x0000000000007918 */ /* 0x000fc00000000000 */
[----:B------:R-:W-:-:S00]  /*0920*/  NOP ;  /* 0x0000000000007918 */ /* 0x000fc00000000000 */
[----:B------:R-:W-:-:S00]  /*0930*/  NOP ;  /* 0x0000000000007918 */ /* 0x000fc00000000000 */
[----:B------:R-:W-:-:S00]  /*0940*/  NOP ;  /* 0x0000000000007918 */ /* 0x000fc00000000000 */
[----:B------:R-:W-:-:S00]  /*0950*/  NOP ;  /* 0x0000000000007918 */ /* 0x000fc00000000000 */
[----:B------:R-:W-:-:S00]  /*0960*/  NOP ;  /* 0x0000000000007918 */ /* 0x000fc00000000000 */
[----:B------:R-:W-:-:S00]  /*0970*/  NOP ;  /* 0x0000000000007918 */ /* 0x000fc00000000000 */
.L_x_22:


//--------------------- .text._Z16findMotionKernelPiS_S_i --------------------------
	.section	.text._Z16findMotionKernelPiS_S_i,"ax",@progbits
	.align	128
        .global         _Z16findMotionKernelPiS_S_i
        .type           _Z16findMotionKernelPiS_S_i,@function
        .size           _Z16findMotionKernelPiS_S_i,(.L_x_23 - _Z16findMotionKernelPiS_S_i)
        .other          _Z16findMotionKernelPiS_S_i,@"STO_CUDA_ENTRY STV_DEFAULT"
_Z16findMotionKernelPiS_S_i:
.text._Z16findMotionKernelPiS_S_i:
[----:B------:R-:W-:Y:S01]  /*0000*/  LDC R1, c[0x0][0x37c] ;  /* 0x0000df00ff017b82 */ /* 0x000fe20000000800 */
[----:B------:R-:W0:Y:S07]  /*0010*/  S2R R15, SR_TID.X ;  /* 0x00000000000f7919 */ /* 0x000e2e0000002100 */
[----:B------:R-:W0:Y:S01]  /*0020*/  S2UR UR4, SR_CTAID.X ;  /* 0x00000000000479c3 */ /* 0x000e220000002500 */
[----:B------:R-:W1:Y:S01]  /*0030*/  LDCU.64 UR6, c[0x0][0x358] ;  /* 0x00006b00ff0677ac */ /* 0x000e620008000a00 */
[----:B------:R-:W2:Y:S06]  /*0040*/  LDCU UR9, c[0x0][0x398] ;  /* 0x00007300ff0977ac */ /* 0x000eac0008000800 */
[----:B------:R-:W0:Y:S08]  /*0050*/  LDC R8, c[0x0][0x360] ;  /* 0x0000d800ff087b82 */ /* 0x000e300000000800 */
[----:B------:R-:W3:Y:S08]  /*0060*/  LDC.64 R4, c[0x0][0x380] ;  /* 0x0000e000ff047b82 */ /* 0x000ef00000000a00 */
[----:B------:R-:W4:Y:S01]  /*0070*/  LDC.64 R2, c[0x0][0x388] ;  /* 0x0000e200ff027b82 */ /* 0x000f220000000a00 */
[----:B0-----:R-:W-:-:S04]  /*0080*/  IMAD R9, R8, UR4, R15 ;  /* 0x0000000408097c24 */ /* 0x001fc8000f8e020f */
[----:B---3--:R-:W-:-:S06]  /*0090*/  IMAD.WIDE R6, R9, 0x4, R4 ;  /* 0x0000000409067825 */ /* 0x008fcc00078e0204 */
[----:B-1----:R0:W3:Y:S01]  /*00a0*/  LDG.E R6, desc[UR6][R6.64] ;  /* 0x0000000606067981 */ /* 0x0020e2000c1e1900 */
[----:B----4-:R-:W-:-:S06]  /*00b0*/  IMAD.WIDE R12, R9, 0x4, R2 ;  /* 0x00000004090c7825 */ /* 0x010fcc00078e0202 */
[----:B------:R-:W3:Y:S01]  /*00c0*/  LDG.E R13, desc[UR6][R12.64] ;  /* 0x000000060c0d7981 */ /* 0x000ee2000c1e1900 */
[----:B------:R-:W1:Y:S01]  /*00d0*/  LDCU UR5, c[0x0][0x370] ;  /* 0x00006e00ff0577ac */ /* 0x000e620008000800 */
[----:B--2---:R-:W-:Y:S01]  /*00e0*/  UIADD3 UR8, UPT, UPT, -UR9, URZ, URZ ;  /* 0x000000ff09087290 */ /* 0x004fe2000fffe1ff */
[----:B------:R-:W-:Y:S01]  /*00f0*/  BSSY.RECONVERGENT B0, `(.L_x_18) ;  /* 0x0000017000007945 */ /* 0x000fe20003800200 */
[----:B-1----:R-:W-:-:S04]  /*0100*/  UIADD3 UR4, UPT, UPT, UR4, UR5, URZ ;  /* 0x0000000504047290 */ /* 0x002fc8000fffe0ff */
[----:B------:R-:W-:Y:S02]  /*0110*/  UIADD3 UR5, UPT, UPT, UR4, UR5, URZ ;  /* 0x0000000504057290 */ /* 0x000fe4000fffe0ff */
[----:B------:R-:W-:-:S04]  /*0120*/  IMAD R11, R8, UR4, R15 ;  /* 0x00000004080b7c24 */ /* 0x000fc8000f8e020f */
[----:B0-----:R-:W-:Y:S01]  /*0130*/  IMAD R7, R8, UR5, R15 ;  /* 0x0000000508077c24 */ /* 0x001fe2000f8e020f */
[----:B---3--:R-:W-:-:S04]  /*0140*/  IADD3 R0, PT, PT, R6, -R13, RZ ;  /* 0x8000000d06007210 */ /* 0x008fc80007ffe0ff */
[----:B------:R-:W-:-:S04]  /*0150*/  ISETP.GE.AND P0, PT, R0, UR8, PT ;  /* 0x0000000800007c0c */ /* 0x000fc8000bf06270 */
[----:B------:R-:W-:-:S13]  /*0160*/  ISETP.GT.OR P0, PT, R0, UR9, !P0 ;  /* 0x0000000900007c0c */ /* 0x000fda000c704670 */
[----:B------:R-:W-:Y:S05]  /*0170*/  @P0 BRA `(.L_x_19) ;  /* 0x0000000000380947 */ /* 0x000fea0003800000 */
[----:B------:R-:W-:-:S04]  /*0180*/  IMAD.WIDE R12, R11, 0x4, R4 ;  /* 0x000000040b0c7825 */ /* 0x000fc800078e0204 */
[----:B------:R-:W-:Y:S02]  /*0190*/  IMAD.WIDE R14, R11, 0x4, R2 ;  /* 0x000000040b0e7825 */ /* 0x000fe400078e0202 */
[----:B------:R-:W2:Y:S04]  /*01a0*/  LDG.E R12, desc[UR6][R12.64] ;  /* 0x000000060c0c7981 */ /* 0x000ea8000c1e1900 */
[----:B------:R-:W2:Y:S02]  /*01b0*/  LDG.E R15, desc[UR6][R14.64] ;  /* 0x000000060e0f7981 */ /* 0x000ea4000c1e1900 */
[----:B--2---:R-:W-:-:S04]  /*01c0*/  IADD3 R0, PT, PT, R12, -R15, RZ ;  /* 0x8000000f0c007210 */ /* 0x004fc80007ffe0ff */
[----:B------:R-:W-:-:S13]  /*01d0*/  ISETP.GT.AND P0, PT, R0, UR9, PT ;  /* 0x0000000900007c0c */ /* 0x000fda000bf04270 */
[----:B------:R-:W-:Y:S05]  /*01e0*/  @P0 BRA `(.L_x_19) ;  /* 0x00000000001c0947 */ /* 0x000fea0003800000 */
[----:B------:R-:W-:-:S04]  /*01f0*/  IMAD.WIDE R4, R7, 0x4, R4 ;  /* 0x0000000407047825 */ /* 0x000fc800078e0204 */
[----:B------:R-:W-:Y:S02]  /*0200*/  IMAD.WIDE R2, R7, 0x4, R2 ;  /* 0x0000000407027825 */ /* 0x000fe400078e0202 */
[----:B------:R-:W2:Y:S04]  /*0210*/  LDG.E R4, desc[UR6][R4.64] ;  /* 0x0000000604047981 */ /* 0x000ea8000c1e1900 */
[----:B------:R-:W2:Y:S02]  /*0220*/  LDG.E R3, desc[UR6][R2.64] ;  /* 0x0000000602037981 */ /* 0x000ea4000c1e1900 */
[----:B--2---:R-:W-:-:S04]  /*0230*/  IADD3 R0, PT, PT, R4, -R3, RZ ;  /* 0x8000000304007210 */ /* 0x004fc80007ffe0ff */
[----:B------:R-:W-:-:S13]  /*0240*/  ISETP.GT.AND P0, PT, R0, UR9, PT ;  /* 0x0000000900007c0c */ /* 0x000fda000bf04270 */
[----:B------:R-:W-:Y:S05]  /*0250*/  @!P0 BRA `(.L_x_20) ;  /* 0x0000000000288947 */ /* 0x000fea0003800000 */
.L_x_19:
[----:B------:R-:W-:Y:S05]  /*0260*/  BSYNC.RECONVERGENT B0 ;  /* 0x0000000000007941 */ /* 0x000fea0003800200 */
.L_x_18:
[----:B------:R-:W0:Y:S01]  /*0270*/  LDC.64 R12, c[0x0][0x390] ;  /* 0x0000e400ff0c7b82 */ /* 0x000e220000000a00 */
[----:B------:R-:W-:Y:S02]  /*0280*/  HFMA2 R15, -RZ, RZ, 0, 1.5199184417724609375e-05 ;  /* 0x000000ffff0f7431 */ /* 0x000fe400000001ff */
[----:B0-----:R-:W-:-:S04]  /*0290*/  IMAD.WIDE R2, R9, 0x4, R12 ;  /* 0x0000000409027825 */ /* 0x001fc800078e020c */
[--C-:B------:R-:W-:Y:S01]  /*02a0*/  IMAD.WIDE R4, R11, 0x4, R12.reuse ;  /* 0x000000040b047825 */ /* 0x100fe200078e020c */
[----:B------:R-:W-:Y:S03]  /*02b0*/  STG.E desc[UR6][R2.64], R15 ;  /* 0x0000000f02007986 */ /* 0x000fe6000c101906 */
[----:B------:R-:W-:Y:S01]  /*02c0*/  IMAD.WIDE R6, R7, 0x4, R12 ;  /* 0x0000000407067825 */ /* 0x000fe200078e020c */
[----:B------:R-:W-:Y:S04]  /*02d0*/  STG.E desc[UR6][R4.64], R15 ;  /* 0x0000000f04007986 */ /* 0x000fe8000c101906 */
[----:B------:R-:W-:Y:S01]  /*02e0*/  STG.E desc[UR6][R6.64], R15 ;  /* 0x0000000f06007986 */ /* 0x000fe2000c101906 */
[----:B------:R-:W-:Y:S05]  /*02f0*/  EXIT ;  /* 0x000000000000794d */ /* 0x000fea0003800000 */
.L_x_20:
[----:B------:R-:W0:Y:S02]  /*0300*/  LDC.64 R2, c[0x0][0x390] ;  /* 0x0000e400ff027b82 */ /* 0x000e240000000a00 */
[----:B0-----:R-:W-:-:S04]  /*0310*/  IMAD.WIDE R4, R9, 0x4, R2 ;  /* 0x0000000409047825 */ /* 0x001fc800078e0202 */
[--C-:B------:R-:W-:Y:S01]  /*0320*/  IMAD.WIDE R8, R11, 0x4, R2.reuse ;  /* 0x000000040b087825 */ /* 0x100fe200078e0202 */
[----:B------:R-:W-:Y:S03]  /*0330*/  STG.E desc[UR6][R4.64], RZ ;  /* 0x000000ff04007986 */ /* 0x000fe6000c101906 */
[----:B------:R-:W-:Y:S01]  /*0340*/  IMAD.WIDE R2, R7, 0x4, R2 ;  /* 0x0000000407027825 */ /* 0x000fe200078e0202 */
[----:B------:R-:W-:Y:S04]  /*0350*/  STG.E desc[UR6][R8.64], RZ ;  /* 0x000000ff08007986 */ /* 0x000fe8000c101906 */
[----:B------:R-:W-:Y:S01]  /*0360*/  STG.E desc[UR6][R2.64], RZ ;  /* 0x000000ff02007986 */ /* 0x000fe2000c101906 */
[----:B------:R-:W-:Y:S05]  /*0370*/  EXIT ;  /* 0x000000000000794d */ /* 0x000fea0003800000 */
.L_x_21:
        /* <DEDUP_REMOVED lines=16> */
.L_x_23:


//--------------------- .nv.shared.reserved.0     --------------------------
	.section	.nv.shared.reserved.0,"aw",@nobits
	.weak		__nv_reservedSMEM_offset_0_alias
	.size		__nv_reservedSMEM_offset_0_alias, 0, 64
	.other		__nv_reservedSMEM_offset_0_alias,@"STO_CUDA_RESERVED_SHARED STV_DEFAULT"
__nv_reservedSMEM_offset_0_alias:
	.zero		0
	.zero		64


//--------------------- .nv.constant0._Z18findClustersKernelPiS_ --------------------------
	.section	.nv.constant0._Z18findClustersKernelPiS_,"a",@progbits
	.sectionflags	@""
	.align	4
.nv.constant0._Z18findClustersKernelPiS_:
	.zero		912


//--------------------- .nv.constant0._Z16findMotionKernelPiS_S_i --------------------------
	.section	.nv.constant0._Z16findMotionKernelPiS_S_i,"a",@progbits
	.sectionflags	@""
	.align	4
.nv.constant0._Z16findMotionKernelPiS_S_i:
	.zero		924


//--------------------- SYMBOLS --------------------------

	.type		.nv.reservedSmem.offset0,@object
	.size		.nv.reservedSmem.offset0,0x4
